//
// Generated by NVIDIA NVVM Compiler
//
// Compiler Build ID: CL-36424714
// Cuda compilation tools, release 13.0, V13.0.88
// Based on NVVM 20.0.0
//

.version 9.0
.target sm_100
.address_size 64

	// .globl	_Z7prescanIfEvPT_S1_i
// _ZZ7prescanIfEvPT_S1_iE4temp has been demoted

.visible .entry _Z7prescanIfEvPT_S1_i(
	.param .u64 .ptr .align 1 _Z7prescanIfEvPT_S1_i_param_0,
	.param .u64 .ptr .align 1 _Z7prescanIfEvPT_S1_i_param_1,
	.param .u32 _Z7prescanIfEvPT_S1_i_param_2
)
{
	.reg .pred 	%p<8>;
	.reg .b32 	%r<42>;
	.reg .b32 	%f<11>;
	.reg .b64 	%rd<9>;
	// demoted variable
	.shared .align 4 .b8 _ZZ7prescanIfEvPT_S1_iE4temp[2048];
	ld.param.u64 	%rd1, [_Z7prescanIfEvPT_S1_i_param_0];
	ld.param.u64 	%rd2, [_Z7prescanIfEvPT_S1_i_param_1];
	ld.param.u32 	%r15, [_Z7prescanIfEvPT_S1_i_param_2];
	cvta.to.global.u64 	%rd3, %rd2;
	mov.u32 	%r1, %tid.x;
	shl.b32 	%r2, %r1, 1;
	mul.wide.u32 	%rd4, %r2, 4;
	add.s64 	%rd5, %rd3, %rd4;
	ld.global.f32 	%f1, [%rd5];
	shl.b32 	%r17, %r1, 3;
	mov.u32 	%r18, _ZZ7prescanIfEvPT_S1_iE4temp;
	add.s32 	%r3, %r18, %r17;
	st.shared.f32 	[%r3], %f1;
	or.b32  	%r4, %r2, 1;
	ld.global.f32 	%f2, [%rd5+4];
	st.shared.f32 	[%r3+4], %f2;
	shr.s32 	%r37, %r15, 1;
	setp.lt.s32 	%p1, %r37, 1;
	mov.b32 	%r39, 1;
	@%p1 bra 	$L__BB0_5;
	mov.b32 	%r39, 1;
$L__BB0_2:
	bar.sync 	0;
	setp.ge.s32 	%p2, %r1, %r37;
	@%p2 bra 	$L__BB0_4;
	mul.lo.s32 	%r20, %r39, %r4;
	shl.b32 	%r21, %r20, 2;
	add.s32 	%r23, %r18, %r21;
	ld.shared.f32 	%f3, [%r23+-4];
	shl.b32 	%r24, %r39, 2;
	add.s32 	%r25, %r23, %r24;
	ld.shared.f32 	%f4, [%r25+-4];
	add.f32 	%f5, %f3, %f4;
	st.shared.f32 	[%r25+-4], %f5;
$L__BB0_4:
	shl.b32 	%r39, %r39, 1;
	shr.u32 	%r9, %r37, 1;
	setp.gt.u32 	%p3, %r37, 1;
	mov.u32 	%r37, %r9;
	@%p3 bra 	$L__BB0_2;
$L__BB0_5:
	setp.ne.s32 	%p4, %r1, 0;
	@%p4 bra 	$L__BB0_7;
	shl.b32 	%r26, %r15, 2;
	add.s32 	%r28, %r18, %r26;
	mov.b32 	%r29, 0;
	st.shared.u32 	[%r28+-4], %r29;
$L__BB0_7:
	setp.lt.s32 	%p5, %r15, 2;
	@%p5 bra 	$L__BB0_12;
	mov.b32 	%r40, 1;
$L__BB0_9:
	shr.u32 	%r39, %r39, 1;
	bar.sync 	0;
	setp.ge.u32 	%p6, %r1, %r40;
	@%p6 bra 	$L__BB0_11;
	mul.lo.s32 	%r31, %r39, %r4;
	shl.b32 	%r32, %r31, 2;
	add.s32 	%r34, %r18, %r32;
	ld.shared.f32 	%f6, [%r34+-4];
	shl.b32 	%r35, %r39, 2;
	add.s32 	%r36, %r34, %r35;
	ld.shared.f32 	%f7, [%r36+-4];
	st.shared.f32 	[%r34+-4], %f7;
	add.f32 	%f8, %f6, %f7;
	st.shared.f32 	[%r36+-4], %f8;
$L__BB0_11:
	shl.b32 	%r40, %r40, 1;
	setp.lt.s32 	%p7, %r40, %r15;
	@%p7 bra 	$L__BB0_9;
$L__BB0_12:
	cvta.to.global.u64 	%rd6, %rd1;
	ld.shared.f32 	%f9, [%r3];
	add.s64 	%rd8, %rd6, %rd4;
	st.global.f32 	[%rd8], %f9;
	ld.shared.f32 	%f10, [%r3+4];
	st.global.f32 	[%rd8+4], %f10;
	ret;

}


// ===== COMPILED SASS (sm_100) =====

	.target	sm_100

	.elftype	@"ET_EXEC"


//--------------------- .note.nv.tkinfo           --------------------------
	.section	.note.nv.tkinfo,"",@"SHT_NOTE"
	.sectionflags	@"SHF_NOTE_NV_TKINFO"
	.tkinfo
        /*0018*/ 	.word	0x00000002
        /*0030*/ 	.string	""
        /*0030*/ 	.string	"ptxas"
        /*0030*/ 	.string	"Cuda compilation tools, release 13.0, V13.0.88"
        /*0030*/ 	.string	"Build cuda_13.0.r13.0/compiler.36424714_0"
        /*0030*/ 	.string	"-arch sm_100 -m 64 "



//--------------------- .note.nv.cuinfo           --------------------------
	.section	.note.nv.cuinfo,"",@"SHT_NOTE"
	.sectionflags	@"SHF_NOTE_NV_CUINFO"
        /*0018*/ 	.short	0x0002
        /*001a*/ 	.short	0x0064
        /*001c*/ 	.short	0x0082
	.zero		2


//--------------------- .nv.info                  --------------------------
	.section	.nv.info,"",@"SHT_CUDA_INFO"
	.align	4


	//----- nvinfo : EIATTR_REGCOUNT
	.align		4
        /*0000*/ 	.byte	0x04, 0x2f
        /*0002*/ 	.short	(.L_1 - .L_0)
	.align		4
.L_0:
        /*0004*/ 	.word	index@(_Z7prescanIfEvPT_S1_i)
        /*0008*/ 	.word	0x0000000d


	//----- nvinfo : EIATTR_FRAME_SIZE
	.align		4
.L_1:
        /*000c*/ 	.byte	0x04, 0x11
        /*000e*/ 	.short	(.L_3 - .L_2)
	.align		4
.L_2:
        /*0010*/ 	.word	index@(_Z7prescanIfEvPT_S1_i)
        /*0014*/ 	.word	0x00000000


	//----- nvinfo : EIATTR_MIN_STACK_SIZE
	.align		4
.L_3:
        /*0018*/ 	.byte	0x04, 0x12
        /*001a*/ 	.short	(.L_5 - .L_4)
	.align		4
.L_4:
        /*001c*/ 	.word	index@(_Z7prescanIfEvPT_S1_i)
        /*0020*/ 	.word	0x00000000
.L_5:


//--------------------- .nv.compat                --------------------------
	.section	.nv.compat,"",@"SHT_CUDA_COMPAT_INFO"
	.align	4
        /*0000*/ 	.byte	0x02, 0x09, 0x00, 0x00, 0x02, 0x02, 0x01, 0x00, 0x02, 0x05, 0x05, 0x00, 0x03, 0x07, 0x01, 0x01
        /*0010*/ 	.byte	0x02, 0x03, 0x00, 0x00, 0x02, 0x06, 0x01, 0x00, 0x04, 0x0b, 0x08, 0x00, 0x09, 0x00, 0x00, 0x00
        /*0020*/ 	.byte	0x00, 0x00, 0x00, 0x00


//--------------------- .nv.info._Z7prescanIfEvPT_S1_i --------------------------
	.section	.nv.info._Z7prescanIfEvPT_S1_i,"",@"SHT_CUDA_INFO"
	.sectionflags	@""
	.align	4


	//----- nvinfo : EIATTR_CUDA_API_VERSION
	.align		4
        /*0000*/ 	.byte	0x04, 0x37
        /*0002*/ 	.short	(.L_7 - .L_6)
.L_6:
        /*0004*/ 	.word	0x00000082


	//----- nvinfo : EIATTR_KPARAM_INFO
	.align		4
.L_7:
        /*0008*/ 	.byte	0x04, 0x17
        /*000a*/ 	.short	(.L_9 - .L_8)
.L_8:
        /*000c*/ 	.word	0x00000000
        /*0010*/ 	.short	0x0002
        /*0012*/ 	.short	0x0010
        /*0014*/ 	.byte	0x00, 0xf0, 0x11, 0x00


	//----- nvinfo : EIATTR_KPARAM_INFO
	.align		4
.L_9:
        /*0018*/ 	.byte	0x04, 0x17
        /*001a*/ 	.short	(.L_11 - .L_10)
.L_10:
        /*001c*/ 	.word	0x00000000
        /*0020*/ 	.short	0x0001
        /*0022*/ 	.short	0x0008
        /*0024*/ 	.byte	0x00, 0xf5, 0x21, 0x00


	//----- nvinfo : EIATTR_KPARAM_INFO
	.align		4
.L_11:
        /*0028*/ 	.byte	0x04, 0x17
        /*002a*/ 	.short	(.L_13 - .L_12)
.L_12:
        /*002c*/ 	.word	0x00000000
        /*0030*/ 	.short	0x0000
        /*0032*/ 	.short	0x0000
        /*0034*/ 	.byte	0x00, 0xf5, 0x21, 0x00


	//----- nvinfo : EIATTR_SPARSE_MMA_MASK
	.align		4
.L_13:
        /*0038*/ 	.byte	0x03, 0x50
        /*003a*/ 	.short	0x0000


	//----- nvinfo : EIATTR_MAXREG_COUNT
	.align		4
        /*003c*/ 	.byte	0x03, 0x1b
        /*003e*/ 	.short	0x00ff


	//----- nvinfo : EIATTR_NUM_BARRIERS
	.align		4
        /*0040*/ 	.byte	0x02, 0x4c
        /*0042*/ 	.byte	0x01
	.zero		1


	//----- nvinfo : EIATTR_MERCURY_ISA_VERSION
	.align		4
        /*0044*/ 	.byte	0x03, 0x5f
        /*0046*/ 	.short	0x0101


	//----- nvinfo : EIATTR_VRC_CTA_INIT_COUNT
	.align		4
        /*0048*/ 	.byte	0x02, 0x4a
	.zero		1
	.zero		1


	//----- nvinfo : EIATTR_EXIT_INSTR_OFFSETS
	.align		4
        /*004c*/ 	.byte	0x04, 0x1c
        /*004e*/ 	.short	(.L_15 - .L_14)


	//   ....[0]....
.L_14:
        /*0050*/ 	.word	0x000003d0


	//----- nvinfo : EIATTR_CBANK_PARAM_SIZE
	.align		4
.L_15:
        /*0054*/ 	.byte	0x03, 0x19
        /*0056*/ 	.short	0x0014


	//----- nvinfo : EIATTR_PARAM_CBANK
	.align		4
        /*0058*/ 	.byte	0x04, 0x0a
        /*005a*/ 	.short	(.L_17 - .L_16)
	.align		4
.L_16:
        /*005c*/ 	.word	index@(.nv.constant0._Z7prescanIfEvPT_S1_i)
        /*0060*/ 	.short	0x0380
        /*0062*/ 	.short	0x0014


	//----- nvinfo : EIATTR_SW_WAR
	.align		4
.L_17:
        /*0064*/ 	.byte	0x04, 0x36
        /*0066*/ 	.short	(.L_19 - .L_18)
.L_18:
        /*0068*/ 	.word	0x00000008
.L_19:


//--------------------- .nv.callgraph             --------------------------
	.section	.nv.callgraph,"",@"SHT_CUDA_CALLGRAPH"
	.align	4
	.sectionentsize	8
	.align		4
        /*0000*/ 	.word	0x00000000
	.align		4
        /*0004*/ 	.word	0xffffffff
	.align		4
        /*0008*/ 	.word	0x00000000
	.align		4
        /*000c*/ 	.word	0xfffffffe
	.align		4
        /*0010*/ 	.word	0x00000000
	.align		4
        /*0014*/ 	.word	0xfffffffd
	.align		4
        /*0018*/ 	.word	0x00000000
	.align		4
        /*001c*/ 	.word	0xfffffffc


//--------------------- .text._Z7prescanIfEvPT_S1_i --------------------------
	.section	.text._Z7prescanIfEvPT_S1_i,"ax",@progbits
	.align	128
        .global         _Z7prescanIfEvPT_S1_i
        .type           _Z7prescanIfEvPT_S1_i,@function
        .size           _Z7prescanIfEvPT_S1_i,(.L_x_5 - _Z7prescanIfEvPT_S1_i)
        .other          _Z7prescanIfEvPT_S1_i,@"STO_CUDA_ENTRY STV_DEFAULT"
_Z7prescanIfEvPT_S1_i:
.text._Z7prescanIfEvPT_S1_i:
[----:B------:R-:W-:Y:S01]  /*0000*/  LDC R1, c[0x0][0x37c] ;  /* 0x0000df00ff017b82 */ /* 0x000fe20000000800 */
[----:B------:R-:W0:Y:S07]  /*0010*/  S2R R10, SR_TID.X ;  /* 0x00000000000a7919 */ /* 0x000e2e0000002100 */
[----:B------:R-:W1:Y:S01]  /*0020*/  LDC.64 R2, c[0x0][0x388] ;  /* 0x0000e200ff027b82 */ /* 0x000e620000000a00 */
[----:B------:R-:W2:Y:S01]  /*0030*/  LDCU.64 UR8, c[0x0][0x358] ;  /* 0x00006b00ff0877ac */ /* 0x000ea20008000a00 */
[----:B------:R-:W3:Y:S06]  /*0040*/  LDCU UR6, c[0x0][0x390] ;  /* 0x00007200ff0677ac */ /* 0x000eec0008000800 */
[----:B------:R-:W4:Y:S08]  /*0050*/  S2UR UR5, SR_CgaCtaId ;  /* 0x00000000000579c3 */ /* 0x000f300000008800 */
[----:B------:R-:W5:Y:S01]  /*0060*/  LDC R8, c[0x0][0x390] ;  /* 0x0000e400ff087b82 */ /* 0x000f620000000800 */
[----:B0-----:R-:W-:-:S04]  /*0070*/  IMAD.SHL.U32 R5, R10, 0x2, RZ ;  /* 0x000000020a057824 */ /* 0x001fc800078e00ff */
[----:B-1----:R-:W-:-:S05]  /*0080*/  IMAD.WIDE.U32 R2, R5, 0x4, R2 ;  /* 0x0000000405027825 */ /* 0x002fca00078e0002 */
[----:B--2---:R-:W2:Y:S04]  /*0090*/  LDG.E R6, desc[UR8][R2.64] ;  /* 0x0000000802067981 */ /* 0x004ea8000c1e1900 */
[----:B------:R0:W2:Y:S01]  /*00a0*/  LDG.E R7, desc[UR8][R2.64+0x4] ;  /* 0x0000040802077981 */ /* 0x0000a2000c1e1900 */
[----:B------:R-:W-:Y:S01]  /*00b0*/  UMOV UR4, 0x400 ;  /* 0x0000040000047882 */ /* 0x000fe20000000000 */
[----:B------:R-:W-:Y:S01]  /*00c0*/  ISETP.NE.AND P1, PT, R10, RZ, PT ;  /* 0x000000ff0a00720c */ /* 0x000fe20003f25270 */
[----:B----4-:R-:W-:Y:S01]  /*00d0*/  ULEA UR4, UR5, UR4, 0x18 ;  /* 0x0000000405047291 */ /* 0x010fe2000f8ec0ff */
[----:B-----5:R-:W-:Y:S01]  /*00e0*/  ISETP.GE.AND P2, PT, R8, 0x2, PT ;  /* 0x000000020800780c */ /* 0x020fe20003f46270 */
[----:B---3--:R-:W-:-:S04]  /*00f0*/  USHF.R.S32.HI UR5, URZ, 0x1, UR6 ;  /* 0x00000001ff057899 */ /* 0x008fc80008011406 */
[----:B------:R-:W-:Y:S01]  /*0100*/  LEA R0, R10, UR4, 0x3 ;  /* 0x000000040a007c11 */ /* 0x000fe2000f8e18ff */
[----:B------:R-:W-:Y:S01]  /*0110*/  UISETP.GE.AND UP0, UPT, UR5, 0x1, UPT ;  /* 0x000000010500788c */ /* 0x000fe2000bf06270 */
[----:B0-----:R-:W-:Y:S01]  /*0120*/  IMAD.MOV.U32 R3, RZ, RZ, 0x1 ;  /* 0x00000001ff037424 */ /* 0x001fe200078e00ff */
[----:B------:R-:W-:Y:S02]  /*0130*/  IADD3 R2, PT, PT, R5, 0x1, RZ ;  /* 0x0000000105027810 */ /* 0x000fe40007ffe0ff */
[----:B--2---:R0:W-:Y:S05]  /*0140*/  STS.64 [R0], R6 ;  /* 0x0000000600007388 */ /* 0x0041ea0000000a00 */
[----:B------:R-:W-:Y:S05]  /*0150*/  BRA.U !UP0, `(.L_x_0) ;  /* 0x00000001083c7547 */ /* 0x000fea000b800000 */
[----:B------:R-:W-:-:S07]  /*0160*/  IMAD.MOV.U32 R3, RZ, RZ, 0x1 ;  /* 0x00000001ff037424 */ /* 0x000fce00078e00ff */
.L_x_1:
[----:B------:R-:W-:Y:S01]  /*0170*/  BAR.SYNC.DEFER_BLOCKING 0x0 ;  /* 0x0000000000007b1d */ /* 0x000fe20000010000 */
[----:B------:R-:W-:Y:S01]  /*0180*/  ISETP.GE.AND P0, PT, R10, UR5, PT ;  /* 0x000000050a007c0c */ /* 0x000fe2000bf06270 */
[----:B------:R-:W-:Y:S02]  /*0190*/  UISETP.GT.U32.AND UP0, UPT, UR5, 0x1, UPT ;  /* 0x000000010500788c */ /* 0x000fe4000bf04070 */
[----:B------:R-:W-:-:S07]  /*01a0*/  USHF.R.U32.HI UR6, URZ, 0x1, UR5 ;  /* 0x00000001ff067899 */ /* 0x000fce0008011605 */
[----:B------:R-:W-:-:S03]  /*01b0*/  UMOV UR5, UR6 ;  /* 0x0000000600057c82 */ /* 0x000fc60008000000 */
[----:B------:R-:W-:-:S05]  /*01c0*/  @!P0 IMAD R4, R2, R3, RZ ;  /* 0x0000000302048224 */ /* 0x000fca00078e02ff */
[----:B------:R-:W-:-:S04]  /*01d0*/  @!P0 LEA R4, R4, UR4, 0x2 ;  /* 0x0000000404048c11 */ /* 0x000fc8000f8e10ff */
[C---:B01----:R-:W-:Y:S01]  /*01e0*/  @!P0 LEA R6, R3.reuse, R4, 0x2 ;  /* 0x0000000403068211 */ /* 0x043fe200078e10ff */
[----:B------:R-:W-:Y:S01]  /*01f0*/  IMAD.SHL.U32 R3, R3, 0x2, RZ ;  /* 0x0000000203037824 */ /* 0x000fe200078e00ff */
[----:B------:R-:W-:Y:S04]  /*0200*/  @!P0 LDS R4, [R4+-0x4] ;  /* 0xfffffc0004048984 */ /* 0x000fe80000000800 */
[----:B------:R-:W0:Y:S02]  /*0210*/  @!P0 LDS R7, [R6+-0x4] ;  /* 0xfffffc0006078984 */ /* 0x000e240000000800 */
[----:B0-----:R-:W-:-:S05]  /*0220*/  @!P0 FADD R7, R4, R7 ;  /* 0x0000000704078221 */ /* 0x001fca0000000000 */
[----:B------:R1:W-:Y:S01]  /*0230*/  @!P0 STS [R6+-0x4], R7 ;  /* 0xfffffc0706008388 */ /* 0x0003e20000000800 */
[----:B------:R-:W-:Y:S05]  /*0240*/  BRA.U UP0, `(.L_x_1) ;  /* 0xfffffffd00c87547 */ /* 0x000fea000b83ffff */
.L_x_0:
[----:B------:R-:W-:-:S05]  /*0250*/  @!P1 LEA R4, R8, UR4, 0x2 ;  /* 0x0000000408049c11 */ /* 0x000fca000f8e10ff */
[----:B------:R2:W-:Y:S01]  /*0260*/  @!P1 STS [R4+-0x4], RZ ;  /* 0xfffffcff04009388 */ /* 0x0005e20000000800 */
[----:B------:R-:W-:Y:S05]  /*0270*/  @!P2 BRA `(.L_x_2) ;  /* 0x000000000040a947 */ /* 0x000fea0003800000 */
[----:B------:R-:W3:Y:S01]  /*0280*/  LDCU UR6, c[0x0][0x390] ;  /* 0x00007200ff0677ac */ /* 0x000ee20008000800 */
[----:B------:R-:W-:-:S05]  /*0290*/  UMOV UR5, 0x1 ;  /* 0x0000000100057882 */ /* 0x000fca0000000000 */
.L_x_3:
[----:B------:R-:W-:Y:S01]  /*02a0*/  BAR.SYNC.DEFER_BLOCKING 0x0 ;  /* 0x0000000000007b1d */ /* 0x000fe20000010000 */
[----:B------:R-:W-:Y:S01]  /*02b0*/  ISETP.GE.U32.AND P0, PT, R10, UR5, PT ;  /* 0x000000050a007c0c */ /* 0x000fe2000bf06070 */
[----:B------:R-:W-:Y:S01]  /*02c0*/  USHF.L.U32 UR5, UR5, 0x1, URZ ;  /* 0x0000000105057899 */ /* 0x000fe200080006ff */
[----:B------:R-:W-:-:S03]  /*02d0*/  SHF.R.U32.HI R3, RZ, 0x1, R3 ;  /* 0x00000001ff037819 */ /* 0x000fc60000011603 */
[----:B---3--:R-:W-:-:S08]  /*02e0*/  UISETP.GE.AND UP0, UPT, UR5, UR6, UPT ;  /* 0x000000060500728c */ /* 0x008fd0000bf06270 */
[----:B--2-4-:R-:W-:-:S05]  /*02f0*/  @!P0 IMAD R4, R2, R3, RZ ;  /* 0x0000000302048224 */ /* 0x014fca00078e02ff */
[----:B------:R-:W-:-:S04]  /*0300*/  @!P0 LEA R4, R4, UR4, 0x2 ;  /* 0x0000000404048c11 */ /* 0x000fc8000f8e10ff */
[----:B01----:R-:W-:Y:S01]  /*0310*/  @!P0 LEA R7, R3, R4, 0x2 ;  /* 0x0000000403078211 */ /* 0x003fe200078e10ff */
[----:B------:R-:W-:Y:S04]  /*0320*/  @!P0 LDS R6, [R4+-0x4] ;  /* 0xfffffc0004068984 */ /* 0x000fe80000000800 */
[----:B------:R-:W0:Y:S02]  /*0330*/  @!P0 LDS R9, [R7+-0x4] ;  /* 0xfffffc0007098984 */ /* 0x000e240000000800 */
[----:B0-----:R-:W-:Y:S02]  /*0340*/  @!P0 FADD R6, R6, R9 ;  /* 0x0000000906068221 */ /* 0x001fe40000000000 */
[----:B------:R4:W-:Y:S04]  /*0350*/  @!P0 STS [R4+-0x4], R9 ;  /* 0xfffffc0904008388 */ /* 0x0009e80000000800 */
[----:B------:R4:W-:Y:S01]  /*0360*/  @!P0 STS [R7+-0x4], R6 ;  /* 0xfffffc0607008388 */ /* 0x0009e20000000800 */
[----:B------:R-:W-:Y:S05]  /*0370*/  BRA.U !UP0, `(.L_x_3) ;  /* 0xfffffffd08c87547 */ /* 0x000fea000b83ffff */
.L_x_2:
[----:B01--4-:R-:W0:Y:S01]  /*0380*/  LDS.64 R6, [R0] ;  /* 0x0000000000067984 */ /* 0x013e220000000a00 */
[----:B------:R-:W1:Y:S02]  /*0390*/  LDC.64 R2, c[0x0][0x380] ;  /* 0x0000e000ff027b82 */ /* 0x000e640000000a00 */
[----:B-1----:R-:W-:-:S05]  /*03a0*/  IMAD.WIDE.U32 R2, R5, 0x4, R2 ;  /* 0x0000000405027825 */ /* 0x002fca00078e0002 */
[----:B0-----:R-:W-:Y:S04]  /*03b0*/  STG.E desc[UR8][R2.64], R6 ;  /* 0x0000000602007986 */ /* 0x001fe8000c101908 */
[----:B------:R-:W-:Y:S01]  /*03c0*/  STG.E desc[UR8][R2.64+0x4], R7 ;  /* 0x0000040702007986 */ /* 0x000fe2000c101908 */
[----:B------:R-:W-:Y:S05]  /*03d0*/  EXIT ;  /* 0x000000000000794d */ /* 0x000fea0003800000 */
.L_x_4:
[----:B------:R-:W-:-:S00]  /*03e0*/  BRA `(.L_x_4) ;  /* 0xfffffffc00fc7947 */ /* 0x000fc0000383ffff */
[----:B------:R-:W-:-:S00]  /*03f0*/  NOP ;  /* 0x0000000000007918 */ /* 0x000fc00000000000 */
        /* <DEDUP_REMOVED lines=8> */
.L_x_5:


//--------------------- .nv.shared._Z7prescanIfEvPT_S1_i --------------------------
	.section	.nv.shared._Z7prescanIfEvPT_S1_i,"aw",@nobits
	.sectionflags	@""
	.align	4
.nv.shared._Z7prescanIfEvPT_S1_i:
	.zero		3072


//--------------------- .nv.shared.reserved.0     --------------------------
	.section	.nv.shared.reserved.0,"aw",@nobits
	.weak		__nv_reservedSMEM_offset_0_alias
	.size		__nv_reservedSMEM_offset_0_alias, 0, 64
	.other		__nv_reservedSMEM_offset_0_alias,@"STO_CUDA_RESERVED_SHARED STV_DEFAULT"
__nv_reservedSMEM_offset_0_alias:
	.zero		0
	.zero		64


//--------------------- .nv.constant0._Z7prescanIfEvPT_S1_i --------------------------
	.section	.nv.constant0._Z7prescanIfEvPT_S1_i,"a",@progbits
	.sectionflags	@""
	.align	4
.nv.constant0._Z7prescanIfEvPT_S1_i:
	.zero		916


//--------------------- SYMBOLS --------------------------

	.type		.nv.reservedSmem.offset0,@object
	.size		.nv.reservedSmem.offset0,0x4
	.type		.nv.reservedSmem.cap,@object
	.size		.nv.reservedSmem.cap,0x4
